//
// Generated by NVIDIA NVVM Compiler
//
// Compiler Build ID: CL-36424714
// Cuda compilation tools, release 13.0, V13.0.88
// Based on NVVM 20.0.0
//

.version 9.0
.target sm_100
.address_size 64

	// .globl	_ZN3cub18CUB_300001_SM_10006detail11EmptyKernelIvEEvv
.global .align 1 .b8 _ZN40_INTERNAL_c2572085_4_k_cu_f808a0b7_811814cuda3std3__45__cpo5beginE[1];
.global .align 1 .b8 _ZN40_INTERNAL_c2572085_4_k_cu_f808a0b7_811814cuda3std3__45__cpo3endE[1];
.global .align 1 .b8 _ZN40_INTERNAL_c2572085_4_k_cu_f808a0b7_811814cuda3std3__45__cpo6cbeginE[1];
.global .align 1 .b8 _ZN40_INTERNAL_c2572085_4_k_cu_f808a0b7_811814cuda3std3__45__cpo4cendE[1];
.global .align 1 .b8 _ZN40_INTERNAL_c2572085_4_k_cu_f808a0b7_811814cuda3std3__45__cpo6rbeginE[1];
.global .align 1 .b8 _ZN40_INTERNAL_c2572085_4_k_cu_f808a0b7_811814cuda3std3__45__cpo4rendE[1];
.global .align 1 .b8 _ZN40_INTERNAL_c2572085_4_k_cu_f808a0b7_811814cuda3std3__45__cpo7crbeginE[1];
.global .align 1 .b8 _ZN40_INTERNAL_c2572085_4_k_cu_f808a0b7_811814cuda3std3__45__cpo5crendE[1];
.global .align 1 .b8 _ZN40_INTERNAL_c2572085_4_k_cu_f808a0b7_811814cuda3std3__442_GLOBAL__N__c2572085_4_k_cu_f808a0b7_811816ignoreE[1];
.global .align 1 .b8 _ZN40_INTERNAL_c2572085_4_k_cu_f808a0b7_811814cuda3std3__419piecewise_constructE[1];
.global .align 1 .b8 _ZN40_INTERNAL_c2572085_4_k_cu_f808a0b7_811814cuda3std3__48in_placeE[1];
.global .align 1 .b8 _ZN40_INTERNAL_c2572085_4_k_cu_f808a0b7_811814cuda3std3__420unreachable_sentinelE[1];
.global .align 1 .b8 _ZN40_INTERNAL_c2572085_4_k_cu_f808a0b7_811814cuda3std3__47nulloptE[1];
.global .align 1 .b8 _ZN40_INTERNAL_c2572085_4_k_cu_f808a0b7_811814cuda3std3__48unexpectE[1];
.global .align 1 .b8 _ZN40_INTERNAL_c2572085_4_k_cu_f808a0b7_811814cuda3std6ranges3__45__cpo4swapE[1];
.global .align 1 .b8 _ZN40_INTERNAL_c2572085_4_k_cu_f808a0b7_811814cuda3std6ranges3__45__cpo9iter_moveE[1];
.global .align 1 .b8 _ZN40_INTERNAL_c2572085_4_k_cu_f808a0b7_811814cuda3std6ranges3__45__cpo5beginE[1];
.global .align 1 .b8 _ZN40_INTERNAL_c2572085_4_k_cu_f808a0b7_811814cuda3std6ranges3__45__cpo3endE[1];
.global .align 1 .b8 _ZN40_INTERNAL_c2572085_4_k_cu_f808a0b7_811814cuda3std6ranges3__45__cpo6cbeginE[1];
.global .align 1 .b8 _ZN40_INTERNAL_c2572085_4_k_cu_f808a0b7_811814cuda3std6ranges3__45__cpo4cendE[1];
.global .align 1 .b8 _ZN40_INTERNAL_c2572085_4_k_cu_f808a0b7_811814cuda3std6ranges3__45__cpo7advanceE[1];
.global .align 1 .b8 _ZN40_INTERNAL_c2572085_4_k_cu_f808a0b7_811814cuda3std6ranges3__45__cpo9iter_swapE[1];
.global .align 1 .b8 _ZN40_INTERNAL_c2572085_4_k_cu_f808a0b7_811814cuda3std6ranges3__45__cpo4nextE[1];
.global .align 1 .b8 _ZN40_INTERNAL_c2572085_4_k_cu_f808a0b7_811814cuda3std6ranges3__45__cpo4prevE[1];
.global .align 1 .b8 _ZN40_INTERNAL_c2572085_4_k_cu_f808a0b7_811814cuda3std6ranges3__45__cpo4dataE[1];
.global .align 1 .b8 _ZN40_INTERNAL_c2572085_4_k_cu_f808a0b7_811814cuda3std6ranges3__45__cpo5cdataE[1];
.global .align 1 .b8 _ZN40_INTERNAL_c2572085_4_k_cu_f808a0b7_811814cuda3std6ranges3__45__cpo4sizeE[1];
.global .align 1 .b8 _ZN40_INTERNAL_c2572085_4_k_cu_f808a0b7_811814cuda3std6ranges3__45__cpo5ssizeE[1];
.global .align 1 .b8 _ZN40_INTERNAL_c2572085_4_k_cu_f808a0b7_811814cuda3std6ranges3__45__cpo8distanceE[1];
.global .align 1 .b8 _ZN40_INTERNAL_c2572085_4_k_cu_f808a0b7_811816thrust24THRUST_300001_SM_1000_NS8cuda_cub3parE[1];
.global .align 1 .b8 _ZN40_INTERNAL_c2572085_4_k_cu_f808a0b7_811816thrust24THRUST_300001_SM_1000_NS8cuda_cub10par_nosyncE[1];
.global .align 1 .b8 _ZN40_INTERNAL_c2572085_4_k_cu_f808a0b7_811816thrust24THRUST_300001_SM_1000_NS6system6detail10sequential3seqE[1];
.global .align 1 .b8 _ZN40_INTERNAL_c2572085_4_k_cu_f808a0b7_811816thrust24THRUST_300001_SM_1000_NS12placeholders2_1E[1];
.global .align 1 .b8 _ZN40_INTERNAL_c2572085_4_k_cu_f808a0b7_811816thrust24THRUST_300001_SM_1000_NS12placeholders2_2E[1];
.global .align 1 .b8 _ZN40_INTERNAL_c2572085_4_k_cu_f808a0b7_811816thrust24THRUST_300001_SM_1000_NS12placeholders2_3E[1];
.global .align 1 .b8 _ZN40_INTERNAL_c2572085_4_k_cu_f808a0b7_811816thrust24THRUST_300001_SM_1000_NS12placeholders2_4E[1];
.global .align 1 .b8 _ZN40_INTERNAL_c2572085_4_k_cu_f808a0b7_811816thrust24THRUST_300001_SM_1000_NS12placeholders2_5E[1];
.global .align 1 .b8 _ZN40_INTERNAL_c2572085_4_k_cu_f808a0b7_811816thrust24THRUST_300001_SM_1000_NS12placeholders2_6E[1];
.global .align 1 .b8 _ZN40_INTERNAL_c2572085_4_k_cu_f808a0b7_811816thrust24THRUST_300001_SM_1000_NS12placeholders2_7E[1];
.global .align 1 .b8 _ZN40_INTERNAL_c2572085_4_k_cu_f808a0b7_811816thrust24THRUST_300001_SM_1000_NS12placeholders2_8E[1];
.global .align 1 .b8 _ZN40_INTERNAL_c2572085_4_k_cu_f808a0b7_811816thrust24THRUST_300001_SM_1000_NS12placeholders2_9E[1];
.global .align 1 .b8 _ZN40_INTERNAL_c2572085_4_k_cu_f808a0b7_811816thrust24THRUST_300001_SM_1000_NS12placeholders3_10E[1];
.global .align 1 .b8 _ZN40_INTERNAL_c2572085_4_k_cu_f808a0b7_811816thrust24THRUST_300001_SM_1000_NS3seqE[1];

.visible .entry _ZN3cub18CUB_300001_SM_10006detail11EmptyKernelIvEEvv()
{


	ret;

}


// ===== COMPILED SASS (sm_100) =====

	.target	sm_100

	.elftype	@"ET_EXEC"


//--------------------- .note.nv.tkinfo           --------------------------
	.section	.note.nv.tkinfo,"",@"SHT_NOTE"
	.sectionflags	@"SHF_NOTE_NV_TKINFO"
	.tkinfo
        /*0018*/ 	.word	0x00000002
        /*0030*/ 	.string	""
        /*0030*/ 	.string	"ptxas"
        /*0030*/ 	.string	"Cuda compilation tools, release 13.0, V13.0.88"
        /*0030*/ 	.string	"Build cuda_13.0.r13.0/compiler.36424714_0"
        /*0030*/ 	.string	"-arch sm_100 -m 64 "



//--------------------- .note.nv.cuinfo           --------------------------
	.section	.note.nv.cuinfo,"",@"SHT_NOTE"
	.sectionflags	@"SHF_NOTE_NV_CUINFO"
        /*0018*/ 	.short	0x0002
        /*001a*/ 	.short	0x0064
        /*001c*/ 	.short	0x0082
	.zero		2


//--------------------- .nv.info                  --------------------------
	.section	.nv.info,"",@"SHT_CUDA_INFO"
	.align	4


	//----- nvinfo : EIATTR_REGCOUNT
	.align		4
        /*0000*/ 	.byte	0x04, 0x2f
        /*0002*/ 	.short	(.L_44 - .L_43)
	.align		4
.L_43:
        /*0004*/ 	.word	index@(_ZN3cub18CUB_300001_SM_10006detail11EmptyKernelIvEEvv)
        /*0008*/ 	.word	0x00000004


	//----- nvinfo : EIATTR_FRAME_SIZE
	.align		4
.L_44:
        /*000c*/ 	.byte	0x04, 0x11
        /*000e*/ 	.short	(.L_46 - .L_45)
	.align		4
.L_45:
        /*0010*/ 	.word	index@(_ZN3cub18CUB_300001_SM_10006detail11EmptyKernelIvEEvv)
        /*0014*/ 	.word	0x00000000


	//----- nvinfo : EIATTR_MIN_STACK_SIZE
	.align		4
.L_46:
        /*0018*/ 	.byte	0x04, 0x12
        /*001a*/ 	.short	(.L_48 - .L_47)
	.align		4
.L_47:
        /*001c*/ 	.word	index@(_ZN3cub18CUB_300001_SM_10006detail11EmptyKernelIvEEvv)
        /*0020*/ 	.word	0x00000000
.L_48:


//--------------------- .nv.compat                --------------------------
	.section	.nv.compat,"",@"SHT_CUDA_COMPAT_INFO"
	.align	4
        /*0000*/ 	.byte	0x02, 0x09, 0x00, 0x00, 0x02, 0x02, 0x01, 0x00, 0x02, 0x05, 0x05, 0x00, 0x03, 0x07, 0x01, 0x01
        /*0010*/ 	.byte	0x02, 0x03, 0x00, 0x00, 0x02, 0x06, 0x01, 0x00, 0x04, 0x0b, 0x08, 0x00, 0x09, 0x00, 0x00, 0x00
        /*0020*/ 	.byte	0x00, 0x00, 0x00, 0x00


//--------------------- .nv.info._ZN3cub18CUB_300001_SM_10006detail11EmptyKernelIvEEvv --------------------------
	.section	.nv.info._ZN3cub18CUB_300001_SM_10006detail11EmptyKernelIvEEvv,"",@"SHT_CUDA_INFO"
	.sectionflags	@""
	.align	4


	//----- nvinfo : EIATTR_CUDA_API_VERSION
	.align		4
        /*0000*/ 	.byte	0x04, 0x37
        /*0002*/ 	.short	(.L_50 - .L_49)
.L_49:
        /*0004*/ 	.word	0x00000082


	//----- nvinfo : EIATTR_SPARSE_MMA_MASK
	.align		4
.L_50:
        /*0008*/ 	.byte	0x03, 0x50
        /*000a*/ 	.short	0x0000


	//----- nvinfo : EIATTR_MAXREG_COUNT
	.align		4
        /*000c*/ 	.byte	0x03, 0x1b
        /*000e*/ 	.short	0x00ff


	//----- nvinfo : EIATTR_MERCURY_ISA_VERSION
	.align		4
        /*0010*/ 	.byte	0x03, 0x5f
        /*0012*/ 	.short	0x0101


	//----- nvinfo : EIATTR_VRC_CTA_INIT_COUNT
	.align		4
        /*0014*/ 	.byte	0x02, 0x4a
	.zero		1
	.zero		1


	//----- nvinfo : EIATTR_EXIT_INSTR_OFFSETS
	.align		4
        /*0018*/ 	.byte	0x04, 0x1c
        /*001a*/ 	.short	(.L_52 - .L_51)


	//   ....[0]....
.L_51:
        /*001c*/ 	.word	0x00000010


	//----- nvinfo : EIATTR_SW_WAR
	.align		4
.L_52:
        /*0020*/ 	.byte	0x04, 0x36
        /*0022*/ 	.short	(.L_54 - .L_53)
.L_53:
        /*0024*/ 	.word	0x00000008
.L_54:


//--------------------- .nv.callgraph             --------------------------
	.section	.nv.callgraph,"",@"SHT_CUDA_CALLGRAPH"
	.align	4
	.sectionentsize	8
	.align		4
        /*0000*/ 	.word	0x00000000
	.align		4
        /*0004*/ 	.word	0xffffffff
	.align		4
        /*0008*/ 	.word	0x00000000
	.align		4
        /*000c*/ 	.word	0xfffffffe
	.align		4
        /*0010*/ 	.word	0x00000000
	.align		4
        /*0014*/ 	.word	0xfffffffd
	.align		4
        /*0018*/ 	.word	0x00000000
	.align		4
        /*001c*/ 	.word	0xfffffffc


//--------------------- .nv.constant4             --------------------------
	.section	.nv.constant4,"a",@progbits
	.align	8
	.align		8
.nv.constant4:
        /*0000*/ 	.dword	_ZN40_INTERNAL_c2572085_4_k_cu_f808a0b7_815674cuda3std3__45__cpo5beginE
	.align		8
        /*0008*/ 	.dword	_ZN40_INTERNAL_c2572085_4_k_cu_f808a0b7_815674cuda3std3__45__cpo3endE
	.align		8
        /*0010*/ 	.dword	_ZN40_INTERNAL_c2572085_4_k_cu_f808a0b7_815674cuda3std3__45__cpo6cbeginE
	.align		8
        /*0018*/ 	.dword	_ZN40_INTERNAL_c2572085_4_k_cu_f808a0b7_815674cuda3std3__45__cpo4cendE
	.align		8
        /*0020*/ 	.dword	_ZN40_INTERNAL_c2572085_4_k_cu_f808a0b7_815674cuda3std3__45__cpo6rbeginE
	.align		8
        /*0028*/ 	.dword	_ZN40_INTERNAL_c2572085_4_k_cu_f808a0b7_815674cuda3std3__45__cpo4rendE
	.align		8
        /*0030*/ 	.dword	_ZN40_INTERNAL_c2572085_4_k_cu_f808a0b7_815674cuda3std3__45__cpo7crbeginE
	.align		8
        /*0038*/ 	.dword	_ZN40_INTERNAL_c2572085_4_k_cu_f808a0b7_815674cuda3std3__45__cpo5crendE
	.align		8
        /*0040*/ 	.dword	_ZN40_INTERNAL_c2572085_4_k_cu_f808a0b7_815674cuda3std3__442_GLOBAL__N__c2572085_4_k_cu_f808a0b7_815676ignoreE
	.align		8
        /*0048*/ 	.dword	_ZN40_INTERNAL_c2572085_4_k_cu_f808a0b7_815674cuda3std3__419piecewise_constructE
	.align		8
        /*0050*/ 	.dword	_ZN40_INTERNAL_c2572085_4_k_cu_f808a0b7_815674cuda3std3__48in_placeE
	.align		8
        /*0058*/ 	.dword	_ZN40_INTERNAL_c2572085_4_k_cu_f808a0b7_815674cuda3std3__420unreachable_sentinelE
	.align		8
        /*0060*/ 	.dword	_ZN40_INTERNAL_c2572085_4_k_cu_f808a0b7_815674cuda3std3__47nulloptE
	.align		8
        /*0068*/ 	.dword	_ZN40_INTERNAL_c2572085_4_k_cu_f808a0b7_815674cuda3std3__48unexpectE
	.align		8
        /*0070*/ 	.dword	_ZN40_INTERNAL_c2572085_4_k_cu_f808a0b7_815674cuda3std6ranges3__45__cpo4swapE
	.align		8
        /*0078*/ 	.dword	_ZN40_INTERNAL_c2572085_4_k_cu_f808a0b7_815674cuda3std6ranges3__45__cpo9iter_moveE
	.align		8
        /*0080*/ 	.dword	_ZN40_INTERNAL_c2572085_4_k_cu_f808a0b7_815674cuda3std6ranges3__45__cpo5beginE
	.align		8
        /*0088*/ 	.dword	_ZN40_INTERNAL_c2572085_4_k_cu_f808a0b7_815674cuda3std6ranges3__45__cpo3endE
	.align		8
        /*0090*/ 	.dword	_ZN40_INTERNAL_c2572085_4_k_cu_f808a0b7_815674cuda3std6ranges3__45__cpo6cbeginE
	.align		8
        /*0098*/ 	.dword	_ZN40_INTERNAL_c2572085_4_k_cu_f808a0b7_815674cuda3std6ranges3__45__cpo4cendE
	.align		8
        /*00a0*/ 	.dword	_ZN40_INTERNAL_c2572085_4_k_cu_f808a0b7_815674cuda3std6ranges3__45__cpo7advanceE
	.align		8
        /*00a8*/ 	.dword	_ZN40_INTERNAL_c2572085_4_k_cu_f808a0b7_815674cuda3std6ranges3__45__cpo9iter_swapE
	.align		8
        /*00b0*/ 	.dword	_ZN40_INTERNAL_c2572085_4_k_cu_f808a0b7_815674cuda3std6ranges3__45__cpo4nextE
	.align		8
        /*00b8*/ 	.dword	_ZN40_INTERNAL_c2572085_4_k_cu_f808a0b7_815674cuda3std6ranges3__45__cpo4prevE
	.align		8
        /*00c0*/ 	.dword	_ZN40_INTERNAL_c2572085_4_k_cu_f808a0b7_815674cuda3std6ranges3__45__cpo4dataE
	.align		8
        /*00c8*/ 	.dword	_ZN40_INTERNAL_c2572085_4_k_cu_f808a0b7_815674cuda3std6ranges3__45__cpo5cdataE
	.align		8
        /*00d0*/ 	.dword	_ZN40_INTERNAL_c2572085_4_k_cu_f808a0b7_815674cuda3std6ranges3__45__cpo4sizeE
	.align		8
        /*00d8*/ 	.dword	_ZN40_INTERNAL_c2572085_4_k_cu_f808a0b7_815674cuda3std6ranges3__45__cpo5ssizeE
	.align		8
        /*00e0*/ 	.dword	_ZN40_INTERNAL_c2572085_4_k_cu_f808a0b7_815674cuda3std6ranges3__45__cpo8distanceE
	.align		8
        /*00e8*/ 	.dword	_ZN40_INTERNAL_c2572085_4_k_cu_f808a0b7_815676thrust24THRUST_300001_SM_1000_NS8cuda_cub3parE
	.align		8
        /*00f0*/ 	.dword	_ZN40_INTERNAL_c2572085_4_k_cu_f808a0b7_815676thrust24THRUST_300001_SM_1000_NS8cuda_cub10par_nosyncE
	.align		8
        /*00f8*/ 	.dword	_ZN40_INTERNAL_c2572085_4_k_cu_f808a0b7_815676thrust24THRUST_300001_SM_1000_NS6system6detail10sequential3seqE
	.align		8
        /*0100*/ 	.dword	_ZN40_INTERNAL_c2572085_4_k_cu_f808a0b7_815676thrust24THRUST_300001_SM_1000_NS12placeholders2_1E
	.align		8
        /*0108*/ 	.dword	_ZN40_INTERNAL_c2572085_4_k_cu_f808a0b7_815676thrust24THRUST_300001_SM_1000_NS12placeholders2_2E
	.align		8
        /*0110*/ 	.dword	_ZN40_INTERNAL_c2572085_4_k_cu_f808a0b7_815676thrust24THRUST_300001_SM_1000_NS12placeholders2_3E
	.align		8
        /*0118*/ 	.dword	_ZN40_INTERNAL_c2572085_4_k_cu_f808a0b7_815676thrust24THRUST_300001_SM_1000_NS12placeholders2_4E
	.align		8
        /*0120*/ 	.dword	_ZN40_INTERNAL_c2572085_4_k_cu_f808a0b7_815676thrust24THRUST_300001_SM_1000_NS12placeholders2_5E
	.align		8
        /*0128*/ 	.dword	_ZN40_INTERNAL_c2572085_4_k_cu_f808a0b7_815676thrust24THRUST_300001_SM_1000_NS12placeholders2_6E
	.align		8
        /*0130*/ 	.dword	_ZN40_INTERNAL_c2572085_4_k_cu_f808a0b7_815676thrust24THRUST_300001_SM_1000_NS12placeholders2_7E
	.align		8
        /*0138*/ 	.dword	_ZN40_INTERNAL_c2572085_4_k_cu_f808a0b7_815676thrust24THRUST_300001_SM_1000_NS12placeholders2_8E
	.align		8
        /*0140*/ 	.dword	_ZN40_INTERNAL_c2572085_4_k_cu_f808a0b7_815676thrust24THRUST_300001_SM_1000_NS12placeholders2_9E
	.align		8
        /*0148*/ 	.dword	_ZN40_INTERNAL_c2572085_4_k_cu_f808a0b7_815676thrust24THRUST_300001_SM_1000_NS12placeholders3_10E
	.align		8
        /*0150*/ 	.dword	_ZN40_INTERNAL_c2572085_4_k_cu_f808a0b7_815676thrust24THRUST_300001_SM_1000_NS3seqE


//--------------------- .text._ZN3cub18CUB_300001_SM_10006detail11EmptyKernelIvEEvv --------------------------
	.section	.text._ZN3cub18CUB_300001_SM_10006detail11EmptyKernelIvEEvv,"ax",@progbits
	.align	128
        .global         _ZN3cub18CUB_300001_SM_10006detail11EmptyKernelIvEEvv
        .type           _ZN3cub18CUB_300001_SM_10006detail11EmptyKernelIvEEvv,@function
        .size           _ZN3cub18CUB_300001_SM_10006detail11EmptyKernelIvEEvv,(.L_x_1 - _ZN3cub18CUB_300001_SM_10006detail11EmptyKernelIvEEvv)
        .other          _ZN3cub18CUB_300001_SM_10006detail11EmptyKernelIvEEvv,@"STO_CUDA_ENTRY STV_DEFAULT"
_ZN3cub18CUB_300001_SM_10006detail11EmptyKernelIvEEvv:
.text._ZN3cub18CUB_300001_SM_10006detail11EmptyKernelIvEEvv:
[----:B------:R-:W-:Y:S01]  /*0000*/  LDC R1, c[0x0][0x37c] ;  /* 0x0000df00ff017b82 */ /* 0x000fe20000000800 */
[----:B------:R-:W-:Y:S05]  /*0010*/  EXIT ;  /* 0x000000000000794d */ /* 0x000fea0003800000 */
.L_x_0:
[----:B------:R-:W-:-:S00]  /*0020*/  BRA `(.L_x_0) ;  /* 0xfffffffc00fc7947 */ /* 0x000fc0000383ffff */
[----:B------:R-:W-:-:S00]  /*0030*/  NOP ;  /* 0x0000000000007918 */ /* 0x000fc00000000000 */
        /* <DEDUP_REMOVED lines=12> */
.L_x_1:


//--------------------- .nv.shared.reserved.0     --------------------------
	.section	.nv.shared.reserved.0,"aw",@nobits
	.weak		__nv_reservedSMEM_offset_0_alias
	.size		__nv_reservedSMEM_offset_0_alias, 0, 64
	.other		__nv_reservedSMEM_offset_0_alias,@"STO_CUDA_RESERVED_SHARED STV_DEFAULT"
__nv_reservedSMEM_offset_0_alias:
	.zero		0
	.zero		64


//--------------------- .nv.global                --------------------------
	.section	.nv.global,"aw",@nobits
.nv.global:
	.type		_ZN40_INTERNAL_c2572085_4_k_cu_f808a0b7_815676thrust24THRUST_300001_SM_1000_NS3seqE,@object
	.size		_ZN40_INTERNAL_c2572085_4_k_cu_f808a0b7_815676thrust24THRUST_300001_SM_1000_NS3seqE,(_ZN40_INTERNAL_c2572085_4_k_cu_f808a0b7_815674cuda3std3__48in_placeE - _ZN40_INTERNAL_c2572085_4_k_cu_f808a0b7_815676thrust24THRUST_300001_SM_1000_NS3seqE)
_ZN40_INTERNAL_c2572085_4_k_cu_f808a0b7_815676thrust24THRUST_300001_SM_1000_NS3seqE:
	.zero		1
	.type		_ZN40_INTERNAL_c2572085_4_k_cu_f808a0b7_815674cuda3std3__48in_placeE,@object
	.size		_ZN40_INTERNAL_c2572085_4_k_cu_f808a0b7_815674cuda3std3__48in_placeE,(_ZN40_INTERNAL_c2572085_4_k_cu_f808a0b7_815674cuda3std6ranges3__45__cpo4sizeE - _ZN40_INTERNAL_c2572085_4_k_cu_f808a0b7_815674cuda3std3__48in_placeE)
_ZN40_INTERNAL_c2572085_4_k_cu_f808a0b7_815674cuda3std3__48in_placeE:
	.zero		1
	.type		_ZN40_INTERNAL_c2572085_4_k_cu_f808a0b7_815674cuda3std6ranges3__45__cpo4sizeE,@object
	.size		_ZN40_INTERNAL_c2572085_4_k_cu_f808a0b7_815674cuda3std6ranges3__45__cpo4sizeE,(_ZN40_INTERNAL_c2572085_4_k_cu_f808a0b7_815676thrust24THRUST_300001_SM_1000_NS12placeholders2_3E - _ZN40_INTERNAL_c2572085_4_k_cu_f808a0b7_815674cuda3std6ranges3__45__cpo4sizeE)
_ZN40_INTERNAL_c2572085_4_k_cu_f808a0b7_815674cuda3std6ranges3__45__cpo4sizeE:
	.zero		1
	.type		_ZN40_INTERNAL_c2572085_4_k_cu_f808a0b7_815676thrust24THRUST_300001_SM_1000_NS12placeholders2_3E,@object
	.size		_ZN40_INTERNAL_c2572085_4_k_cu_f808a0b7_815676thrust24THRUST_300001_SM_1000_NS12placeholders2_3E,(_ZN40_INTERNAL_c2572085_4_k_cu_f808a0b7_815674cuda3std3__45__cpo6cbeginE - _ZN40_INTERNAL_c2572085_4_k_cu_f808a0b7_815676thrust24THRUST_300001_SM_1000_NS12placeholders2_3E)
_ZN40_INTERNAL_c2572085_4_k_cu_f808a0b7_815676thrust24THRUST_300001_SM_1000_NS12placeholders2_3E:
	.zero		1
	.type		_ZN40_INTERNAL_c2572085_4_k_cu_f808a0b7_815674cuda3std3__45__cpo6cbeginE,@object
	.size		_ZN40_INTERNAL_c2572085_4_k_cu_f808a0b7_815674cuda3std3__45__cpo6cbeginE,(_ZN40_INTERNAL_c2572085_4_k_cu_f808a0b7_815674cuda3std6ranges3__45__cpo6cbeginE - _ZN40_INTERNAL_c2572085_4_k_cu_f808a0b7_815674cuda3std3__45__cpo6cbeginE)
_ZN40_INTERNAL_c2572085_4_k_cu_f808a0b7_815674cuda3std3__45__cpo6cbeginE:
	.zero		1
	.type		_ZN40_INTERNAL_c2572085_4_k_cu_f808a0b7_815674cuda3std6ranges3__45__cpo6cbeginE,@object
	.size		_ZN40_INTERNAL_c2572085_4_k_cu_f808a0b7_815674cuda3std6ranges3__45__cpo6cbeginE,(_ZN40_INTERNAL_c2572085_4_k_cu_f808a0b7_815676thrust24THRUST_300001_SM_1000_NS12placeholders2_7E - _ZN40_INTERNAL_c2572085_4_k_cu_f808a0b7_815674cuda3std6ranges3__45__cpo6cbeginE)
_ZN40_INTERNAL_c2572085_4_k_cu_f808a0b7_815674cuda3std6ranges3__45__cpo6cbeginE:
	.zero		1
	.type		_ZN40_INTERNAL_c2572085_4_k_cu_f808a0b7_815676thrust24THRUST_300001_SM_1000_NS12placeholders2_7E,@object
	.size		_ZN40_INTERNAL_c2572085_4_k_cu_f808a0b7_815676thrust24THRUST_300001_SM_1000_NS12placeholders2_7E,(_ZN40_INTERNAL_c2572085_4_k_cu_f808a0b7_815674cuda3std3__45__cpo7crbeginE - _ZN40_INTERNAL_c2572085_4_k_cu_f808a0b7_815676thrust24THRUST_300001_SM_1000_NS12placeholders2_7E)
_ZN40_INTERNAL_c2572085_4_k_cu_f808a0b7_815676thrust24THRUST_300001_SM_1000_NS12placeholders2_7E:
	.zero		1
	.type		_ZN40_INTERNAL_c2572085_4_k_cu_f808a0b7_815674cuda3std3__45__cpo7crbeginE,@object
	.size		_ZN40_INTERNAL_c2572085_4_k_cu_f808a0b7_815674cuda3std3__45__cpo7crbeginE,(_ZN40_INTERNAL_c2572085_4_k_cu_f808a0b7_815674cuda3std6ranges3__45__cpo4nextE - _ZN40_INTERNAL_c2572085_4_k_cu_f808a0b7_815674cuda3std3__45__cpo7crbeginE)
_ZN40_INTERNAL_c2572085_4_k_cu_f808a0b7_815674cuda3std3__45__cpo7crbeginE:
	.zero		1
	.type		_ZN40_INTERNAL_c2572085_4_k_cu_f808a0b7_815674cuda3std6ranges3__45__cpo4nextE,@object
	.size		_ZN40_INTERNAL_c2572085_4_k_cu_f808a0b7_815674cuda3std6ranges3__45__cpo4nextE,(_ZN40_INTERNAL_c2572085_4_k_cu_f808a0b7_815674cuda3std6ranges3__45__cpo4swapE - _ZN40_INTERNAL_c2572085_4_k_cu_f808a0b7_815674cuda3std6ranges3__45__cpo4nextE)
_ZN40_INTERNAL_c2572085_4_k_cu_f808a0b7_815674cuda3std6ranges3__45__cpo4nextE:
	.zero		1
	.type		_ZN40_INTERNAL_c2572085_4_k_cu_f808a0b7_815674cuda3std6ranges3__45__cpo4swapE,@object
	.size		_ZN40_INTERNAL_c2572085_4_k_cu_f808a0b7_815674cuda3std6ranges3__45__cpo4swapE,(_ZN40_INTERNAL_c2572085_4_k_cu_f808a0b7_815676thrust24THRUST_300001_SM_1000_NS8cuda_cub10par_nosyncE - _ZN40_INTERNAL_c2572085_4_k_cu_f808a0b7_815674cuda3std6ranges3__45__cpo4swapE)
_ZN40_INTERNAL_c2572085_4_k_cu_f808a0b7_815674cuda3std6ranges3__45__cpo4swapE:
	.zero		1
	.type		_ZN40_INTERNAL_c2572085_4_k_cu_f808a0b7_815676thrust24THRUST_300001_SM_1000_NS8cuda_cub10par_nosyncE,@object
	.size		_ZN40_INTERNAL_c2572085_4_k_cu_f808a0b7_815676thrust24THRUST_300001_SM_1000_NS8cuda_cub10par_nosyncE,(_ZN40_INTERNAL_c2572085_4_k_cu_f808a0b7_815676thrust24THRUST_300001_SM_1000_NS12placeholders2_9E - _ZN40_INTERNAL_c2572085_4_k_cu_f808a0b7_815676thrust24THRUST_300001_SM_1000_NS8cuda_cub10par_nosyncE)
_ZN40_INTERNAL_c2572085_4_k_cu_f808a0b7_815676thrust24THRUST_300001_SM_1000_NS8cuda_cub10par_nosyncE:
	.zero		1
	.type		_ZN40_INTERNAL_c2572085_4_k_cu_f808a0b7_815676thrust24THRUST_300001_SM_1000_NS12placeholders2_9E,@object
	.size		_ZN40_INTERNAL_c2572085_4_k_cu_f808a0b7_815676thrust24THRUST_300001_SM_1000_NS12placeholders2_9E,(_ZN40_INTERNAL_c2572085_4_k_cu_f808a0b7_815674cuda3std3__442_GLOBAL__N__c2572085_4_k_cu_f808a0b7_815676ignoreE - _ZN40_INTERNAL_c2572085_4_k_cu_f808a0b7_815676thrust24THRUST_300001_SM_1000_NS12placeholders2_9E)
_ZN40_INTERNAL_c2572085_4_k_cu_f808a0b7_815676thrust24THRUST_300001_SM_1000_NS12placeholders2_9E:
	.zero		1
	.type		_ZN40_INTERNAL_c2572085_4_k_cu_f808a0b7_815674cuda3std3__442_GLOBAL__N__c2572085_4_k_cu_f808a0b7_815676ignoreE,@object
	.size		_ZN40_INTERNAL_c2572085_4_k_cu_f808a0b7_815674cuda3std3__442_GLOBAL__N__c2572085_4_k_cu_f808a0b7_815676ignoreE,(_ZN40_INTERNAL_c2572085_4_k_cu_f808a0b7_815674cuda3std6ranges3__45__cpo4dataE - _ZN40_INTERNAL_c2572085_4_k_cu_f808a0b7_815674cuda3std3__442_GLOBAL__N__c2572085_4_k_cu_f808a0b7_815676ignoreE)
_ZN40_INTERNAL_c2572085_4_k_cu_f808a0b7_815674cuda3std3__442_GLOBAL__N__c2572085_4_k_cu_f808a0b7_815676ignoreE:
	.zero		1
	.type		_ZN40_INTERNAL_c2572085_4_k_cu_f808a0b7_815674cuda3std6ranges3__45__cpo4dataE,@object
	.size		_ZN40_INTERNAL_c2572085_4_k_cu_f808a0b7_815674cuda3std6ranges3__45__cpo4dataE,(_ZN40_INTERNAL_c2572085_4_k_cu_f808a0b7_815676thrust24THRUST_300001_SM_1000_NS12placeholders2_1E - _ZN40_INTERNAL_c2572085_4_k_cu_f808a0b7_815674cuda3std6ranges3__45__cpo4dataE)
_ZN40_INTERNAL_c2572085_4_k_cu_f808a0b7_815674cuda3std6ranges3__45__cpo4dataE:
	.zero		1
	.type		_ZN40_INTERNAL_c2572085_4_k_cu_f808a0b7_815676thrust24THRUST_300001_SM_1000_NS12placeholders2_1E,@object
	.size		_ZN40_INTERNAL_c2572085_4_k_cu_f808a0b7_815676thrust24THRUST_300001_SM_1000_NS12placeholders2_1E,(_ZN40_INTERNAL_c2572085_4_k_cu_f808a0b7_815674cuda3std3__45__cpo5beginE - _ZN40_INTERNAL_c2572085_4_k_cu_f808a0b7_815676thrust24THRUST_300001_SM_1000_NS12placeholders2_1E)
_ZN40_INTERNAL_c2572085_4_k_cu_f808a0b7_815676thrust24THRUST_300001_SM_1000_NS12placeholders2_1E:
	.zero		1
	.type		_ZN40_INTERNAL_c2572085_4_k_cu_f808a0b7_815674cuda3std3__45__cpo5beginE,@object
	.size		_ZN40_INTERNAL_c2572085_4_k_cu_f808a0b7_815674cuda3std3__45__cpo5beginE,(_ZN40_INTERNAL_c2572085_4_k_cu_f808a0b7_815674cuda3std6ranges3__45__cpo5beginE - _ZN40_INTERNAL_c2572085_4_k_cu_f808a0b7_815674cuda3std3__45__cpo5beginE)
_ZN40_INTERNAL_c2572085_4_k_cu_f808a0b7_815674cuda3std3__45__cpo5beginE:
	.zero		1
	.type		_ZN40_INTERNAL_c2572085_4_k_cu_f808a0b7_815674cuda3std6ranges3__45__cpo5beginE,@object
	.size		_ZN40_INTERNAL_c2572085_4_k_cu_f808a0b7_815674cuda3std6ranges3__45__cpo5beginE,(_ZN40_INTERNAL_c2572085_4_k_cu_f808a0b7_815676thrust24THRUST_300001_SM_1000_NS12placeholders2_5E - _ZN40_INTERNAL_c2572085_4_k_cu_f808a0b7_815674cuda3std6ranges3__45__cpo5beginE)
_ZN40_INTERNAL_c2572085_4_k_cu_f808a0b7_815674cuda3std6ranges3__45__cpo5beginE:
	.zero		1
	.type		_ZN40_INTERNAL_c2572085_4_k_cu_f808a0b7_815676thrust24THRUST_300001_SM_1000_NS12placeholders2_5E,@object
	.size		_ZN40_INTERNAL_c2572085_4_k_cu_f808a0b7_815676thrust24THRUST_300001_SM_1000_NS12placeholders2_5E,(_ZN40_INTERNAL_c2572085_4_k_cu_f808a0b7_815674cuda3std3__45__cpo6rbeginE - _ZN40_INTERNAL_c2572085_4_k_cu_f808a0b7_815676thrust24THRUST_300001_SM_1000_NS12placeholders2_5E)
_ZN40_INTERNAL_c2572085_4_k_cu_f808a0b7_815676thrust24THRUST_300001_SM_1000_NS12placeholders2_5E:
	.zero		1
	.type		_ZN40_INTERNAL_c2572085_4_k_cu_f808a0b7_815674cuda3std3__45__cpo6rbeginE,@object
	.size		_ZN40_INTERNAL_c2572085_4_k_cu_f808a0b7_815674cuda3std3__45__cpo6rbeginE,(_ZN40_INTERNAL_c2572085_4_k_cu_f808a0b7_815674cuda3std6ranges3__45__cpo7advanceE - _ZN40_INTERNAL_c2572085_4_k_cu_f808a0b7_815674cuda3std3__45__cpo6rbeginE)
_ZN40_INTERNAL_c2572085_4_k_cu_f808a0b7_815674cuda3std3__45__cpo6rbeginE:
	.zero		1
	.type		_ZN40_INTERNAL_c2572085_4_k_cu_f808a0b7_815674cuda3std6ranges3__45__cpo7advanceE,@object
	.size		_ZN40_INTERNAL_c2572085_4_k_cu_f808a0b7_815674cuda3std6ranges3__45__cpo7advanceE,(_ZN40_INTERNAL_c2572085_4_k_cu_f808a0b7_815674cuda3std3__47nulloptE - _ZN40_INTERNAL_c2572085_4_k_cu_f808a0b7_815674cuda3std6ranges3__45__cpo7advanceE)
_ZN40_INTERNAL_c2572085_4_k_cu_f808a0b7_815674cuda3std6ranges3__45__cpo7advanceE:
	.zero		1
	.type		_ZN40_INTERNAL_c2572085_4_k_cu_f808a0b7_815674cuda3std3__47nulloptE,@object
	.size		_ZN40_INTERNAL_c2572085_4_k_cu_f808a0b7_815674cuda3std3__47nulloptE,(_ZN40_INTERNAL_c2572085_4_k_cu_f808a0b7_815674cuda3std6ranges3__45__cpo8distanceE - _ZN40_INTERNAL_c2572085_4_k_cu_f808a0b7_815674cuda3std3__47nulloptE)
_ZN40_INTERNAL_c2572085_4_k_cu_f808a0b7_815674cuda3std3__47nulloptE:
	.zero		1
	.type		_ZN40_INTERNAL_c2572085_4_k_cu_f808a0b7_815674cuda3std6ranges3__45__cpo8distanceE,@object
	.size		_ZN40_INTERNAL_c2572085_4_k_cu_f808a0b7_815674cuda3std6ranges3__45__cpo8distanceE,(_ZN40_INTERNAL_c2572085_4_k_cu_f808a0b7_815676thrust24THRUST_300001_SM_1000_NS12placeholders3_10E - _ZN40_INTERNAL_c2572085_4_k_cu_f808a0b7_815674cuda3std6ranges3__45__cpo8distanceE)
_ZN40_INTERNAL_c2572085_4_k_cu_f808a0b7_815674cuda3std6ranges3__45__cpo8distanceE:
	.zero		1
	.type		_ZN40_INTERNAL_c2572085_4_k_cu_f808a0b7_815676thrust24THRUST_300001_SM_1000_NS12placeholders3_10E,@object
	.size		_ZN40_INTERNAL_c2572085_4_k_cu_f808a0b7_815676thrust24THRUST_300001_SM_1000_NS12placeholders3_10E,(_ZN40_INTERNAL_c2572085_4_k_cu_f808a0b7_815674cuda3std3__419piecewise_constructE - _ZN40_INTERNAL_c2572085_4_k_cu_f808a0b7_815676thrust24THRUST_300001_SM_1000_NS12placeholders3_10E)
_ZN40_INTERNAL_c2572085_4_k_cu_f808a0b7_815676thrust24THRUST_300001_SM_1000_NS12placeholders3_10E:
	.zero		1
	.type		_ZN40_INTERNAL_c2572085_4_k_cu_f808a0b7_815674cuda3std3__419piecewise_constructE,@object
	.size		_ZN40_INTERNAL_c2572085_4_k_cu_f808a0b7_815674cuda3std3__419piecewise_constructE,(_ZN40_INTERNAL_c2572085_4_k_cu_f808a0b7_815674cuda3std6ranges3__45__cpo5cdataE - _ZN40_INTERNAL_c2572085_4_k_cu_f808a0b7_815674cuda3std3__419piecewise_constructE)
_ZN40_INTERNAL_c2572085_4_k_cu_f808a0b7_815674cuda3std3__419piecewise_constructE:
	.zero		1
	.type		_ZN40_INTERNAL_c2572085_4_k_cu_f808a0b7_815674cuda3std6ranges3__45__cpo5cdataE,@object
	.size		_ZN40_INTERNAL_c2572085_4_k_cu_f808a0b7_815674cuda3std6ranges3__45__cpo5cdataE,(_ZN40_INTERNAL_c2572085_4_k_cu_f808a0b7_815676thrust24THRUST_300001_SM_1000_NS12placeholders2_2E - _ZN40_INTERNAL_c2572085_4_k_cu_f808a0b7_815674cuda3std6ranges3__45__cpo5cdataE)
_ZN40_INTERNAL_c2572085_4_k_cu_f808a0b7_815674cuda3std6ranges3__45__cpo5cdataE:
	.zero		1
	.type		_ZN40_INTERNAL_c2572085_4_k_cu_f808a0b7_815676thrust24THRUST_300001_SM_1000_NS12placeholders2_2E,@object
	.size		_ZN40_INTERNAL_c2572085_4_k_cu_f808a0b7_815676thrust24THRUST_300001_SM_1000_NS12placeholders2_2E,(_ZN40_INTERNAL_c2572085_4_k_cu_f808a0b7_815674cuda3std3__45__cpo3endE - _ZN40_INTERNAL_c2572085_4_k_cu_f808a0b7_815676thrust24THRUST_300001_SM_1000_NS12placeholders2_2E)
_ZN40_INTERNAL_c2572085_4_k_cu_f808a0b7_815676thrust24THRUST_300001_SM_1000_NS12placeholders2_2E:
	.zero		1
	.type		_ZN40_INTERNAL_c2572085_4_k_cu_f808a0b7_815674cuda3std3__45__cpo3endE,@object
	.size		_ZN40_INTERNAL_c2572085_4_k_cu_f808a0b7_815674cuda3std3__45__cpo3endE,(_ZN40_INTERNAL_c2572085_4_k_cu_f808a0b7_815674cuda3std6ranges3__45__cpo3endE - _ZN40_INTERNAL_c2572085_4_k_cu_f808a0b7_815674cuda3std3__45__cpo3endE)
_ZN40_INTERNAL_c2572085_4_k_cu_f808a0b7_815674cuda3std3__45__cpo3endE:
	.zero		1
	.type		_ZN40_INTERNAL_c2572085_4_k_cu_f808a0b7_815674cuda3std6ranges3__45__cpo3endE,@object
	.size		_ZN40_INTERNAL_c2572085_4_k_cu_f808a0b7_815674cuda3std6ranges3__45__cpo3endE,(_ZN40_INTERNAL_c2572085_4_k_cu_f808a0b7_815676thrust24THRUST_300001_SM_1000_NS12placeholders2_6E - _ZN40_INTERNAL_c2572085_4_k_cu_f808a0b7_815674cuda3std6ranges3__45__cpo3endE)
_ZN40_INTERNAL_c2572085_4_k_cu_f808a0b7_815674cuda3std6ranges3__45__cpo3endE:
	.zero		1
	.type		_ZN40_INTERNAL_c2572085_4_k_cu_f808a0b7_815676thrust24THRUST_300001_SM_1000_NS12placeholders2_6E,@object
	.size		_ZN40_INTERNAL_c2572085_4_k_cu_f808a0b7_815676thrust24THRUST_300001_SM_1000_NS12placeholders2_6E,(_ZN40_INTERNAL_c2572085_4_k_cu_f808a0b7_815674cuda3std3__45__cpo4rendE - _ZN40_INTERNAL_c2572085_4_k_cu_f808a0b7_815676thrust24THRUST_300001_SM_1000_NS12placeholders2_6E)
_ZN40_INTERNAL_c2572085_4_k_cu_f808a0b7_815676thrust24THRUST_300001_SM_1000_NS12placeholders2_6E:
	.zero		1
	.type		_ZN40_INTERNAL_c2572085_4_k_cu_f808a0b7_815674cuda3std3__45__cpo4rendE,@object
	.size		_ZN40_INTERNAL_c2572085_4_k_cu_f808a0b7_815674cuda3std3__45__cpo4rendE,(_ZN40_INTERNAL_c2572085_4_k_cu_f808a0b7_815674cuda3std6ranges3__45__cpo9iter_swapE - _ZN40_INTERNAL_c2572085_4_k_cu_f808a0b7_815674cuda3std3__45__cpo4rendE)
_ZN40_INTERNAL_c2572085_4_k_cu_f808a0b7_815674cuda3std3__45__cpo4rendE:
	.zero		1
	.type		_ZN40_INTERNAL_c2572085_4_k_cu_f808a0b7_815674cuda3std6ranges3__45__cpo9iter_swapE,@object
	.size		_ZN40_INTERNAL_c2572085_4_k_cu_f808a0b7_815674cuda3std6ranges3__45__cpo9iter_swapE,(_ZN40_INTERNAL_c2572085_4_k_cu_f808a0b7_815674cuda3std3__48unexpectE - _ZN40_INTERNAL_c2572085_4_k_cu_f808a0b7_815674cuda3std6ranges3__45__cpo9iter_swapE)
_ZN40_INTERNAL_c2572085_4_k_cu_f808a0b7_815674cuda3std6ranges3__45__cpo9iter_swapE:
	.zero		1
	.type		_ZN40_INTERNAL_c2572085_4_k_cu_f808a0b7_815674cuda3std3__48unexpectE,@object
	.size		_ZN40_INTERNAL_c2572085_4_k_cu_f808a0b7_815674cuda3std3__48unexpectE,(_ZN40_INTERNAL_c2572085_4_k_cu_f808a0b7_815676thrust24THRUST_300001_SM_1000_NS8cuda_cub3parE - _ZN40_INTERNAL_c2572085_4_k_cu_f808a0b7_815674cuda3std3__48unexpectE)
_ZN40_INTERNAL_c2572085_4_k_cu_f808a0b7_815674cuda3std3__48unexpectE:
	.zero		1
	.type		_ZN40_INTERNAL_c2572085_4_k_cu_f808a0b7_815676thrust24THRUST_300001_SM_1000_NS8cuda_cub3parE,@object
	.size		_ZN40_INTERNAL_c2572085_4_k_cu_f808a0b7_815676thrust24THRUST_300001_SM_1000_NS8cuda_cub3parE,(_ZN40_INTERNAL_c2572085_4_k_cu_f808a0b7_815676thrust24THRUST_300001_SM_1000_NS12placeholders2_4E - _ZN40_INTERNAL_c2572085_4_k_cu_f808a0b7_815676thrust24THRUST_300001_SM_1000_NS8cuda_cub3parE)
_ZN40_INTERNAL_c2572085_4_k_cu_f808a0b7_815676thrust24THRUST_300001_SM_1000_NS8cuda_cub3parE:
	.zero		1
	.type		_ZN40_INTERNAL_c2572085_4_k_cu_f808a0b7_815676thrust24THRUST_300001_SM_1000_NS12placeholders2_4E,@object
	.size		_ZN40_INTERNAL_c2572085_4_k_cu_f808a0b7_815676thrust24THRUST_300001_SM_1000_NS12placeholders2_4E,(_ZN40_INTERNAL_c2572085_4_k_cu_f808a0b7_815674cuda3std3__45__cpo4cendE - _ZN40_INTERNAL_c2572085_4_k_cu_f808a0b7_815676thrust24THRUST_300001_SM_1000_NS12placeholders2_4E)
_ZN40_INTERNAL_c2572085_4_k_cu_f808a0b7_815676thrust24THRUST_300001_SM_1000_NS12placeholders2_4E:
	.zero		1
	.type		_ZN40_INTERNAL_c2572085_4_k_cu_f808a0b7_815674cuda3std3__45__cpo4cendE,@object
	.size		_ZN40_INTERNAL_c2572085_4_k_cu_f808a0b7_815674cuda3std3__45__cpo4cendE,(_ZN40_INTERNAL_c2572085_4_k_cu_f808a0b7_815674cuda3std6ranges3__45__cpo4cendE - _ZN40_INTERNAL_c2572085_4_k_cu_f808a0b7_815674cuda3std3__45__cpo4cendE)
_ZN40_INTERNAL_c2572085_4_k_cu_f808a0b7_815674cuda3std3__45__cpo4cendE:
	.zero		1
	.type		_ZN40_INTERNAL_c2572085_4_k_cu_f808a0b7_815674cuda3std6ranges3__45__cpo4cendE,@object
	.size		_ZN40_INTERNAL_c2572085_4_k_cu_f808a0b7_815674cuda3std6ranges3__45__cpo4cendE,(_ZN40_INTERNAL_c2572085_4_k_cu_f808a0b7_815674cuda3std3__420unreachable_sentinelE - _ZN40_INTERNAL_c2572085_4_k_cu_f808a0b7_815674cuda3std6ranges3__45__cpo4cendE)
_ZN40_INTERNAL_c2572085_4_k_cu_f808a0b7_815674cuda3std6ranges3__45__cpo4cendE:
	.zero		1
	.type		_ZN40_INTERNAL_c2572085_4_k_cu_f808a0b7_815674cuda3std3__420unreachable_sentinelE,@object
	.size		_ZN40_INTERNAL_c2572085_4_k_cu_f808a0b7_815674cuda3std3__420unreachable_sentinelE,(_ZN40_INTERNAL_c2572085_4_k_cu_f808a0b7_815674cuda3std6ranges3__45__cpo5ssizeE - _ZN40_INTERNAL_c2572085_4_k_cu_f808a0b7_815674cuda3std3__420unreachable_sentinelE)
_ZN40_INTERNAL_c2572085_4_k_cu_f808a0b7_815674cuda3std3__420unreachable_sentinelE:
	.zero		1
	.type		_ZN40_INTERNAL_c2572085_4_k_cu_f808a0b7_815674cuda3std6ranges3__45__cpo5ssizeE,@object
	.size		_ZN40_INTERNAL_c2572085_4_k_cu_f808a0b7_815674cuda3std6ranges3__45__cpo5ssizeE,(_ZN40_INTERNAL_c2572085_4_k_cu_f808a0b7_815676thrust24THRUST_300001_SM_1000_NS12placeholders2_8E - _ZN40_INTERNAL_c2572085_4_k_cu_f808a0b7_815674cuda3std6ranges3__45__cpo5ssizeE)
_ZN40_INTERNAL_c2572085_4_k_cu_f808a0b7_815674cuda3std6ranges3__45__cpo5ssizeE:
	.zero		1
	.type		_ZN40_INTERNAL_c2572085_4_k_cu_f808a0b7_815676thrust24THRUST_300001_SM_1000_NS12placeholders2_8E,@object
	.size		_ZN40_INTERNAL_c2572085_4_k_cu_f808a0b7_815676thrust24THRUST_300001_SM_1000_NS12placeholders2_8E,(_ZN40_INTERNAL_c2572085_4_k_cu_f808a0b7_815674cuda3std3__45__cpo5crendE - _ZN40_INTERNAL_c2572085_4_k_cu_f808a0b7_815676thrust24THRUST_300001_SM_1000_NS12placeholders2_8E)
_ZN40_INTERNAL_c2572085_4_k_cu_f808a0b7_815676thrust24THRUST_300001_SM_1000_NS12placeholders2_8E:
	.zero		1
	.type		_ZN40_INTERNAL_c2572085_4_k_cu_f808a0b7_815674cuda3std3__45__cpo5crendE,@object
	.size		_ZN40_INTERNAL_c2572085_4_k_cu_f808a0b7_815674cuda3std3__45__cpo5crendE,(_ZN40_INTERNAL_c2572085_4_k_cu_f808a0b7_815674cuda3std6ranges3__45__cpo4prevE - _ZN40_INTERNAL_c2572085_4_k_cu_f808a0b7_815674cuda3std3__45__cpo5crendE)
_ZN40_INTERNAL_c2572085_4_k_cu_f808a0b7_815674cuda3std3__45__cpo5crendE:
	.zero		1
	.type		_ZN40_INTERNAL_c2572085_4_k_cu_f808a0b7_815674cuda3std6ranges3__45__cpo4prevE,@object
	.size		_ZN40_INTERNAL_c2572085_4_k_cu_f808a0b7_815674cuda3std6ranges3__45__cpo4prevE,(_ZN40_INTERNAL_c2572085_4_k_cu_f808a0b7_815674cuda3std6ranges3__45__cpo9iter_moveE - _ZN40_INTERNAL_c2572085_4_k_cu_f808a0b7_815674cuda3std6ranges3__45__cpo4prevE)
_ZN40_INTERNAL_c2572085_4_k_cu_f808a0b7_815674cuda3std6ranges3__45__cpo4prevE:
	.zero		1
	.type		_ZN40_INTERNAL_c2572085_4_k_cu_f808a0b7_815674cuda3std6ranges3__45__cpo9iter_moveE,@object
	.size		_ZN40_INTERNAL_c2572085_4_k_cu_f808a0b7_815674cuda3std6ranges3__45__cpo9iter_moveE,(_ZN40_INTERNAL_c2572085_4_k_cu_f808a0b7_815676thrust24THRUST_300001_SM_1000_NS6system6detail10sequential3seqE - _ZN40_INTERNAL_c2572085_4_k_cu_f808a0b7_815674cuda3std6ranges3__45__cpo9iter_moveE)
_ZN40_INTERNAL_c2572085_4_k_cu_f808a0b7_815674cuda3std6ranges3__45__cpo9iter_moveE:
	.zero		1
	.type		_ZN40_INTERNAL_c2572085_4_k_cu_f808a0b7_815676thrust24THRUST_300001_SM_1000_NS6system6detail10sequential3seqE,@object
	.size		_ZN40_INTERNAL_c2572085_4_k_cu_f808a0b7_815676thrust24THRUST_300001_SM_1000_NS6system6detail10sequential3seqE,(.L_31 - _ZN40_INTERNAL_c2572085_4_k_cu_f808a0b7_815676thrust24THRUST_300001_SM_1000_NS6system6detail10sequential3seqE)
_ZN40_INTERNAL_c2572085_4_k_cu_f808a0b7_815676thrust24THRUST_300001_SM_1000_NS6system6detail10sequential3seqE:
	.zero		1
.L_31:


//--------------------- .nv.constant0._ZN3cub18CUB_300001_SM_10006detail11EmptyKernelIvEEvv --------------------------
	.section	.nv.constant0._ZN3cub18CUB_300001_SM_10006detail11EmptyKernelIvEEvv,"a",@progbits
	.sectionflags	@""
	.align	4
.nv.constant0._ZN3cub18CUB_300001_SM_10006detail11EmptyKernelIvEEvv:
	.zero		896


//--------------------- SYMBOLS --------------------------

	.type		.nv.reservedSmem.offset0,@object
	.size		.nv.reservedSmem.offset0,0x4
